	.headerflags	@"EF_CUDA_TEXMODE_UNIFIED EF_CUDA_64BIT_ADDRESS EF_CUDA_ACCELERATORS EF_CUDA_SM90 EF_CUDA_VIRTUAL_SM(EF_CUDA_SM90)"
	.elftype	@"ET_EXEC"


//--------------------- .nv.info                  --------------------------
	.section	.nv.info,"",@"SHT_CUDA_INFO"
	.align	4


	//----- nvinfo : EIATTR_REGCOUNT
	.align		4
        /*0000*/ 	.byte	0x04, 0x2f
        /*0002*/ 	.short	(.L_1 - .L_0)
	.align		4
.L_0:
        /*0004*/ 	.word	index@(triton_poi_fused_add_addmm_9)
        /*0008*/ 	.word	0x00000012


	//----- nvinfo : EIATTR_MIN_STACK_SIZE
	.align		4
.L_1:
        /*000c*/ 	.byte	0x04, 0x12
        /*000e*/ 	.short	(.L_3 - .L_2)
	.align		4
.L_2:
        /*0010*/ 	.word	index@(triton_poi_fused_add_addmm_9)
        /*0014*/ 	.word	0x00000000


	//----- nvinfo : EIATTR_FRAME_SIZE
	.align		4
.L_3:
        /*0018*/ 	.byte	0x04, 0x11
        /*001a*/ 	.short	(.L_5 - .L_4)
	.align		4
.L_4:
        /*001c*/ 	.word	index@(triton_poi_fused_add_addmm_9)
        /*0020*/ 	.word	0x00000000


	//----- nvinfo : EIATTR_MIN_STACK_SIZE
	.align		4
.L_5:
        /*0024*/ 	.byte	0x04, 0x12
        /*0026*/ 	.short	(.L_7 - .L_6)
	.align		4
.L_6:
        /*0028*/ 	.word	index@(triton_poi_fused_add_addmm_9)
        /*002c*/ 	.word	0x00000000
.L_7:


//--------------------- .nv.info.triton_poi_fused_add_addmm_9 --------------------------
	.section	.nv.info.triton_poi_fused_add_addmm_9,"",@"SHT_CUDA_INFO"
	.sectionflags	@""
	.align	4


	//----- nvinfo : EIATTR_CUDA_API_VERSION
	.align		4
        /*0000*/ 	.byte	0x04, 0x37
        /*0002*/ 	.short	(.L_9 - .L_8)
.L_8:
        /*0004*/ 	.word	0x0000007c


	//----- nvinfo : EIATTR_KPARAM_INFO
	.align		4
.L_9:
        /*0008*/ 	.byte	0x04, 0x17
        /*000a*/ 	.short	(.L_11 - .L_10)
.L_10:
        /*000c*/ 	.word	0x00000000
        /*0010*/ 	.short	0x0004
        /*0012*/ 	.short	0x0020
        /*0014*/ 	.byte	0x00, 0xf0, 0x11, 0x00


	//----- nvinfo : EIATTR_KPARAM_INFO
	.align		4
.L_11:
        /*0018*/ 	.byte	0x04, 0x17
        /*001a*/ 	.short	(.L_13 - .L_12)
.L_12:
        /*001c*/ 	.word	0x00000000
        /*0020*/ 	.short	0x0003
        /*0022*/ 	.short	0x0018
        /*0024*/ 	.byte	0x00, 0xf4, 0x21, 0x00


	//----- nvinfo : EIATTR_KPARAM_INFO
	.align		4
.L_13:
        /*0028*/ 	.byte	0x04, 0x17
        /*002a*/ 	.short	(.L_15 - .L_14)
.L_14:
        /*002c*/ 	.word	0x00000000
        /*0030*/ 	.short	0x0002
        /*0032*/ 	.short	0x0010
        /*0034*/ 	.byte	0x00, 0xf4, 0x21, 0x00


	//----- nvinfo : EIATTR_KPARAM_INFO
	.align		4
.L_15:
        /*0038*/ 	.byte	0x04, 0x17
        /*003a*/ 	.short	(.L_17 - .L_16)
.L_16:
        /*003c*/ 	.word	0x00000000
        /*0040*/ 	.short	0x0001
        /*0042*/ 	.short	0x0008
        /*0044*/ 	.byte	0x00, 0xf4, 0x21, 0x00


	//----- nvinfo : EIATTR_KPARAM_INFO
	.align		4
.L_17:
        /*0048*/ 	.byte	0x04, 0x17
        /*004a*/ 	.short	(.L_19 - .L_18)
.L_18:
        /*004c*/ 	.word	0x00000000
        /*0050*/ 	.short	0x0000
        /*0052*/ 	.short	0x0000
        /*0054*/ 	.byte	0x00, 0xf4, 0x21, 0x00


	//----- nvinfo : EIATTR_SPARSE_MMA_MASK
	.align		4
.L_19:
        /*0058*/ 	.byte	0x03, 0x50
        /*005a*/ 	.short	0x0000


	//----- nvinfo : EIATTR_MAXREG_COUNT
	.align		4
        /*005c*/ 	.byte	0x03, 0x1b
        /*005e*/ 	.short	0x00ff


	//----- nvinfo : EIATTR_EXIT_INSTR_OFFSETS
	.align		4
        /*0060*/ 	.byte	0x04, 0x1c
        /*0062*/ 	.short	(.L_21 - .L_20)


	//   ....[0]....
.L_20:
        /*0064*/ 	.word	0x00000210


	//   ....[1]....
        /*0068*/ 	.word	0x00000230


	//----- nvinfo : EIATTR_REQNTID
	.align		4
.L_21:
        /*006c*/ 	.byte	0x04, 0x10
        /*006e*/ 	.short	(.L_23 - .L_22)
.L_22:
        /*0070*/ 	.word	0x00000020
        /*0074*/ 	.word	0x00000001
        /*0078*/ 	.word	0x00000001


	//----- nvinfo : EIATTR_CBANK_PARAM_SIZE
	.align		4
.L_23:
        /*007c*/ 	.byte	0x03, 0x19
        /*007e*/ 	.short	0x0024


	//----- nvinfo : EIATTR_PARAM_CBANK
	.align		4
        /*0080*/ 	.byte	0x04, 0x0a
        /*0082*/ 	.short	(.L_25 - .L_24)
	.align		4
.L_24:
        /*0084*/ 	.word	index@(.nv.constant0.triton_poi_fused_add_addmm_9)
        /*0088*/ 	.short	0x0210
        /*008a*/ 	.short	0x0024


	//----- nvinfo : EIATTR_SW_WAR
	.align		4
.L_25:
        /*008c*/ 	.byte	0x04, 0x36
        /*008e*/ 	.short	(.L_27 - .L_26)
.L_26:
        /*0090*/ 	.word	0x00000008
.L_27:


//--------------------- .nv.callgraph             --------------------------
	.section	.nv.callgraph,"",@"SHT_CUDA_CALLGRAPH"
	.align	4
	.sectionentsize	8
	.align		4
        /*0000*/ 	.word	0x00000000
	.align		4
        /*0004*/ 	.word	0xffffffff
	.align		4
        /*0008*/ 	.word	0x00000000
	.align		4
        /*000c*/ 	.word	0xfffffffe
	.align		4
        /*0010*/ 	.word	0x00000000
	.align		4
        /*0014*/ 	.word	0xfffffffd
	.align		4
        /*0018*/ 	.word	0x00000000
	.align		4
        /*001c*/ 	.word	0xfffffffc


//--------------------- .text.triton_poi_fused_add_addmm_9 --------------------------
	.section	.text.triton_poi_fused_add_addmm_9,"ax",@progbits
	.align	128
        .global         triton_poi_fused_add_addmm_9
        .type           triton_poi_fused_add_addmm_9,@function
        .size           triton_poi_fused_add_addmm_9,(.L_x_1 - triton_poi_fused_add_addmm_9)
        .other          triton_poi_fused_add_addmm_9,@"STO_CUDA_ENTRY STV_DEFAULT"
triton_poi_fused_add_addmm_9:
.text.triton_poi_fused_add_addmm_9:
[----:B------:R-:W0:Y:S02]  /*0000*/  LDC R1, c[0x0][0x28] ;  /* 0x00000a00ff017b82 */ /* 0x000e240000000800 */
[----:B------:R-:W1:Y:S01]  /*0010*/  S2R R12, SR_TID.X ;  /* 0x00000000000c7919 */ /* 0x000e620000002100 */
[----:B------:R-:W2:Y:S01]  /*0020*/  LDC.64 R8, c[0x0][0x228] ;  /* 0x00008a00ff087b82 */ /* 0x000ea20000000a00 */
[----:B------:R-:W-:Y:S01]  /*0030*/  HFMA2.MMA R15, -RZ, RZ, 0, 0 ;  /* 0x00000000ff0f7435 */ /* 0x000fe200000001ff */
[----:B------:R-:W-:Y:S01]  /*0040*/  MOV R10, RZ ;  /* 0x000000ff000a7202 */ /* 0x000fe20000000f00 */
[----:B------:R-:W3:Y:S01]  /*0050*/  S2R R11, SR_CTAID.X ;  /* 0x00000000000b7919 */ /* 0x000ee20000002500 */
[----:B------:R-:W-:-:S04]  /*0060*/  ULDC.64 UR4, c[0x0][0x208] ;  /* 0x0000820000047ab9 */ /* 0x000fc80000000a00 */
[----:B------:R-:W4:Y:S08]  /*0070*/  LDC.64 R2, c[0x0][0x218] ;  /* 0x00008600ff027b82 */ /* 0x000f300000000a00 */
[----:B------:R-:W5:Y:S01]  /*0080*/  LDC.64 R4, c[0x0][0x220] ;  /* 0x00008800ff047b82 */ /* 0x000f620000000a00 */
[----:B-1----:R-:W-:Y:S02]  /*0090*/  LOP3.LUT R0, R12, 0xf, RZ, 0xc0, !PT ;  /* 0x0000000f0c007812 */ /* 0x002fe400078ec0ff */
[----:B---3--:R-:W-:-:S03]  /*00a0*/  SHF.R.S32.HI R6, RZ, 0x1b, R11 ;  /* 0x0000001bff067819 */ /* 0x008fc6000001140b */
[----:B------:R-:W-:Y:S01]  /*00b0*/  IMAD R11, R11, 0x10, R0 ;  /* 0x000000100b0b7824 */ /* 0x000fe200078e0200 */
[----:B------:R-:W-:-:S03]  /*00c0*/  SGXT R0, R6, 0x1 ;  /* 0x000000010600781a */ /* 0x000fc60000000200 */
[C---:B----4-:R-:W-:Y:S01]  /*00d0*/  IMAD.WIDE R2, R11.reuse, 0x4, R2 ;  /* 0x000000040b027825 */ /* 0x050fe200078e0202 */
[----:B------:R-:W1:Y:S01]  /*00e0*/  LDC.64 R6, c[0x0][0x210] ;  /* 0x00008400ff067b82 */ /* 0x000e620000000a00 */
[C---:B------:R-:W-:Y:S02]  /*00f0*/  ISETP.GE.AND P0, PT, R11.reuse, 0x10, PT ;  /* 0x000000100b00780c */ /* 0x040fe40003f06270 */
[----:B------:R-:W-:Y:S01]  /*0100*/  LEA.HI R0, R0, R11, RZ, 0x2 ;  /* 0x0000000b00007211 */ /* 0x000fe200078f10ff */
[----:B-----5:R-:W-:-:S03]  /*0110*/  IMAD.WIDE R4, R11, 0x4, R4 ;  /* 0x000000040b047825 */ /* 0x020fc600078e0204 */
[----:B------:R-:W-:-:S05]  /*0120*/  LOP3.LUT R0, R0, 0xfffffffc, RZ, 0xc0, !PT ;  /* 0xfffffffc00007812 */ /* 0x000fca00078ec0ff */
[----:B------:R-:W-:Y:S01]  /*0130*/  IMAD.IADD R13, R11, 0x1, -R0 ;  /* 0x000000010b0d7824 */ /* 0x000fe200078e0a00 */
[----:B------:R-:W-:-:S03]  /*0140*/  HFMA2.MMA R0, -RZ, RZ, 0, 0 ;  /* 0x00000000ff007435 */ /* 0x000fc600000001ff */
[----:B--2---:R-:W-:-:S04]  /*0150*/  IMAD.WIDE R8, R13, 0x4, R8 ;  /* 0x000000040d087825 */ /* 0x004fc800078e0208 */
[----:B------:R-:W-:Y:S01]  /*0160*/  IMAD.MOV.U32 R13, RZ, RZ, RZ ;  /* 0x000000ffff0d7224 */ /* 0x000fe200078e00ff */
[----:B------:R-:W2:Y:S01]  /*0170*/  @!P0 LDG.E.EL R15, desc[UR4][R8.64] ;  /* 0x00000004080f8981 */ /* 0x000ea2000c2e1900 */
[----:B-1----:R-:W-:-:S03]  /*0180*/  IMAD.WIDE R6, R11, 0x4, R6 ;  /* 0x000000040b067825 */ /* 0x002fc600078e0206 */
[----:B------:R-:W3:Y:S04]  /*0190*/  @!P0 LDG.E R0, desc[UR4][R2.64] ;  /* 0x0000000402008981 */ /* 0x000ee8000c1e1900 */
[----:B------:R-:W3:Y:S04]  /*01a0*/  @!P0 LDG.E R13, desc[UR4][R4.64] ;  /* 0x00000004040d8981 */ /* 0x000ee8000c1e1900 */
[----:B------:R-:W2:Y:S01]  /*01b0*/  @!P0 LDG.E R10, desc[UR4][R6.64] ;  /* 0x00000004060a8981 */ /* 0x000ea2000c1e1900 */
[----:B------:R-:W-:-:S04]  /*01c0*/  LOP3.LUT P0, RZ, R12, 0x10, RZ, 0xc0, !PT ;  /* 0x000000100cff7812 */ /* 0x000fc8000780c0ff */
[----:B------:R-:W-:Y:S01]  /*01d0*/  ISETP.LT.AND P0, PT, R11, 0x10, !P0 ;  /* 0x000000100b00780c */ /* 0x000fe20004701270 */
[----:B---3--:R-:W-:Y:S01]  /*01e0*/  FADD R0, R13, R0 ;  /* 0x000000000d007221 */ /* 0x008fe20000000000 */
[----:B--2---:R-:W-:-:S04]  /*01f0*/  FADD R15, R15, R10 ;  /* 0x0000000a0f0f7221 */ /* 0x004fc80000000000 */
[----:B------:R-:W-:-:S07]  /*0200*/  FADD R15, R0, R15 ;  /* 0x0000000f000f7221 */ /* 0x000fce0000000000 */
[----:B------:R-:W-:Y:S05]  /*0210*/  @!P0 EXIT ;  /* 0x000000000000894d */ /* 0x000fea0003800000 */
[----:B------:R-:W-:Y:S01]  /*0220*/  STG.E desc[UR4][R6.64], R15 ;  /* 0x0000000f06007986 */ /* 0x000fe2000c101904 */
[----:B------:R-:W-:Y:S05]  /*0230*/  EXIT ;  /* 0x000000000000794d */ /* 0x000fea0003800000 */
.L_x_0:
[----:B------:R-:W-:-:S00]  /*0240*/  BRA `(.L_x_0) ;  /* 0xfffffffc00fc7947 */ /* 0x000fc0000383ffff */
[----:B------:R-:W-:-:S00]  /*0250*/  NOP ;  /* 0x0000000000007918 */ /* 0x000fc00000000000 */
        /* <DEDUP_REMOVED lines=10> */
.L_x_1:


//--------------------- .nv.constant0.triton_poi_fused_add_addmm_9 --------------------------
	.section	.nv.constant0.triton_poi_fused_add_addmm_9,"a",@progbits
	.sectionflags	@""
	.align	4
.nv.constant0.triton_poi_fused_add_addmm_9:
	.zero		564
